//
// Generated by NVIDIA NVVM Compiler
//
// Compiler Build ID: CL-36424714
// Cuda compilation tools, release 13.0, V13.0.88
// Based on NVVM 20.0.0
//

.version 9.0
.target sm_100
.address_size 64

	// .globl	_Z8suma_GPUPiS_S_i

.visible .entry _Z8suma_GPUPiS_S_i(
	.param .u64 .ptr .align 1 _Z8suma_GPUPiS_S_i_param_0,
	.param .u64 .ptr .align 1 _Z8suma_GPUPiS_S_i_param_1,
	.param .u64 .ptr .align 1 _Z8suma_GPUPiS_S_i_param_2,
	.param .u32 _Z8suma_GPUPiS_S_i_param_3
)
{
	.reg .b32 	%r<8>;
	.reg .b64 	%rd<13>;

	ld.param.u64 	%rd1, [_Z8suma_GPUPiS_S_i_param_0];
	ld.param.u64 	%rd2, [_Z8suma_GPUPiS_S_i_param_1];
	ld.param.u64 	%rd3, [_Z8suma_GPUPiS_S_i_param_2];
	ld.param.u32 	%r1, [_Z8suma_GPUPiS_S_i_param_3];
	cvta.to.global.u64 	%rd4, %rd3;
	cvta.to.global.u64 	%rd5, %rd2;
	cvta.to.global.u64 	%rd6, %rd1;
	mov.u32 	%r2, %tid.x;
	not.b32 	%r3, %r2;
	add.s32 	%r4, %r1, %r3;
	mul.wide.s32 	%rd7, %r4, 4;
	add.s64 	%rd8, %rd6, %rd7;
	ld.global.u32 	%r5, [%rd8];
	mul.wide.u32 	%rd9, %r2, 4;
	add.s64 	%rd10, %rd5, %rd9;
	st.global.u32 	[%rd10], %r5;
	add.s64 	%rd11, %rd6, %rd9;
	ld.global.u32 	%r6, [%rd11];
	add.s32 	%r7, %r6, %r5;
	add.s64 	%rd12, %rd4, %rd9;
	st.global.u32 	[%rd12], %r7;
	ret;

}


// ===== COMPILED SASS (sm_100) =====

	.target	sm_100

	.elftype	@"ET_EXEC"


//--------------------- .note.nv.tkinfo           --------------------------
	.section	.note.nv.tkinfo,"",@"SHT_NOTE"
	.sectionflags	@"SHF_NOTE_NV_TKINFO"
	.tkinfo
        /*0018*/ 	.word	0x00000002
        /*0030*/ 	.string	""
        /*0030*/ 	.string	"ptxas"
        /*0030*/ 	.string	"Cuda compilation tools, release 13.0, V13.0.88"
        /*0030*/ 	.string	"Build cuda_13.0.r13.0/compiler.36424714_0"
        /*0030*/ 	.string	"-arch sm_100 -m 64 "



//--------------------- .note.nv.cuinfo           --------------------------
	.section	.note.nv.cuinfo,"",@"SHT_NOTE"
	.sectionflags	@"SHF_NOTE_NV_CUINFO"
        /*0018*/ 	.short	0x0002
        /*001a*/ 	.short	0x0064
        /*001c*/ 	.short	0x0082
	.zero		2


//--------------------- .nv.info                  --------------------------
	.section	.nv.info,"",@"SHT_CUDA_INFO"
	.align	4


	//----- nvinfo : EIATTR_REGCOUNT
	.align		4
        /*0000*/ 	.byte	0x04, 0x2f
        /*0002*/ 	.short	(.L_1 - .L_0)
	.align		4
.L_0:
        /*0004*/ 	.word	index@(_Z8suma_GPUPiS_S_i)
        /*0008*/ 	.word	0x0000000e


	//----- nvinfo : EIATTR_FRAME_SIZE
	.align		4
.L_1:
        /*000c*/ 	.byte	0x04, 0x11
        /*000e*/ 	.short	(.L_3 - .L_2)
	.align		4
.L_2:
        /*0010*/ 	.word	index@(_Z8suma_GPUPiS_S_i)
        /*0014*/ 	.word	0x00000000


	//----- nvinfo : EIATTR_MIN_STACK_SIZE
	.align		4
.L_3:
        /*0018*/ 	.byte	0x04, 0x12
        /*001a*/ 	.short	(.L_5 - .L_4)
	.align		4
.L_4:
        /*001c*/ 	.word	index@(_Z8suma_GPUPiS_S_i)
        /*0020*/ 	.word	0x00000000
.L_5:


//--------------------- .nv.compat                --------------------------
	.section	.nv.compat,"",@"SHT_CUDA_COMPAT_INFO"
	.align	4
        /*0000*/ 	.byte	0x02, 0x09, 0x00, 0x00, 0x02, 0x02, 0x01, 0x00, 0x02, 0x05, 0x05, 0x00, 0x03, 0x07, 0x01, 0x01
        /*0010*/ 	.byte	0x02, 0x03, 0x00, 0x00, 0x02, 0x06, 0x01, 0x00, 0x04, 0x0b, 0x08, 0x00, 0x09, 0x00, 0x00, 0x00
        /*0020*/ 	.byte	0x00, 0x00, 0x00, 0x00


//--------------------- .nv.info._Z8suma_GPUPiS_S_i --------------------------
	.section	.nv.info._Z8suma_GPUPiS_S_i,"",@"SHT_CUDA_INFO"
	.sectionflags	@""
	.align	4


	//----- nvinfo : EIATTR_CUDA_API_VERSION
	.align		4
        /*0000*/ 	.byte	0x04, 0x37
        /*0002*/ 	.short	(.L_7 - .L_6)
.L_6:
        /*0004*/ 	.word	0x00000082


	//----- nvinfo : EIATTR_KPARAM_INFO
	.align		4
.L_7:
        /*0008*/ 	.byte	0x04, 0x17
        /*000a*/ 	.short	(.L_9 - .L_8)
.L_8:
        /*000c*/ 	.word	0x00000000
        /*0010*/ 	.short	0x0003
        /*0012*/ 	.short	0x0018
        /*0014*/ 	.byte	0x00, 0xf0, 0x11, 0x00


	//----- nvinfo : EIATTR_KPARAM_INFO
	.align		4
.L_9:
        /*0018*/ 	.byte	0x04, 0x17
        /*001a*/ 	.short	(.L_11 - .L_10)
.L_10:
        /*001c*/ 	.word	0x00000000
        /*0020*/ 	.short	0x0002
        /*0022*/ 	.short	0x0010
        /*0024*/ 	.byte	0x00, 0xf5, 0x21, 0x00


	//----- nvinfo : EIATTR_KPARAM_INFO
	.align		4
.L_11:
        /*0028*/ 	.byte	0x04, 0x17
        /*002a*/ 	.short	(.L_13 - .L_12)
.L_12:
        /*002c*/ 	.word	0x00000000
        /*0030*/ 	.short	0x0001
        /*0032*/ 	.short	0x0008
        /*0034*/ 	.byte	0x00, 0xf5, 0x21, 0x00


	//----- nvinfo : EIATTR_KPARAM_INFO
	.align		4
.L_13:
        /*0038*/ 	.byte	0x04, 0x17
        /*003a*/ 	.short	(.L_15 - .L_14)
.L_14:
        /*003c*/ 	.word	0x00000000
        /*0040*/ 	.short	0x0000
        /*0042*/ 	.short	0x0000
        /*0044*/ 	.byte	0x00, 0xf5, 0x21, 0x00


	//----- nvinfo : EIATTR_SPARSE_MMA_MASK
	.align		4
.L_15:
        /*0048*/ 	.byte	0x03, 0x50
        /*004a*/ 	.short	0x0000


	//----- nvinfo : EIATTR_MAXREG_COUNT
	.align		4
        /*004c*/ 	.byte	0x03, 0x1b
        /*004e*/ 	.short	0x00ff


	//----- nvinfo : EIATTR_MERCURY_ISA_VERSION
	.align		4
        /*0050*/ 	.byte	0x03, 0x5f
        /*0052*/ 	.short	0x0101


	//----- nvinfo : EIATTR_VRC_CTA_INIT_COUNT
	.align		4
        /*0054*/ 	.byte	0x02, 0x4a
	.zero		1
	.zero		1


	//----- nvinfo : EIATTR_EXIT_INSTR_OFFSETS
	.align		4
        /*0058*/ 	.byte	0x04, 0x1c
        /*005a*/ 	.short	(.L_17 - .L_16)


	//   ....[0]....
.L_16:
        /*005c*/ 	.word	0x00000120


	//----- nvinfo : EIATTR_CBANK_PARAM_SIZE
	.align		4
.L_17:
        /*0060*/ 	.byte	0x03, 0x19
        /*0062*/ 	.short	0x001c


	//----- nvinfo : EIATTR_PARAM_CBANK
	.align		4
        /*0064*/ 	.byte	0x04, 0x0a
        /*0066*/ 	.short	(.L_19 - .L_18)
	.align		4
.L_18:
        /*0068*/ 	.word	index@(.nv.constant0._Z8suma_GPUPiS_S_i)
        /*006c*/ 	.short	0x0380
        /*006e*/ 	.short	0x001c


	//----- nvinfo : EIATTR_SW_WAR
	.align		4
.L_19:
        /*0070*/ 	.byte	0x04, 0x36
        /*0072*/ 	.short	(.L_21 - .L_20)
.L_20:
        /*0074*/ 	.word	0x00000008
.L_21:


//--------------------- .nv.callgraph             --------------------------
	.section	.nv.callgraph,"",@"SHT_CUDA_CALLGRAPH"
	.align	4
	.sectionentsize	8
	.align		4
        /*0000*/ 	.word	0x00000000
	.align		4
        /*0004*/ 	.word	0xffffffff
	.align		4
        /*0008*/ 	.word	0x00000000
	.align		4
        /*000c*/ 	.word	0xfffffffe
	.align		4
        /*0010*/ 	.word	0x00000000
	.align		4
        /*0014*/ 	.word	0xfffffffd
	.align		4
        /*0018*/ 	.word	0x00000000
	.align		4
        /*001c*/ 	.word	0xfffffffc


//--------------------- .text._Z8suma_GPUPiS_S_i  --------------------------
	.section	.text._Z8suma_GPUPiS_S_i,"ax",@progbits
	.align	128
        .global         _Z8suma_GPUPiS_S_i
        .type           _Z8suma_GPUPiS_S_i,@function
        .size           _Z8suma_GPUPiS_S_i,(.L_x_1 - _Z8suma_GPUPiS_S_i)
        .other          _Z8suma_GPUPiS_S_i,@"STO_CUDA_ENTRY STV_DEFAULT"
_Z8suma_GPUPiS_S_i:
.text._Z8suma_GPUPiS_S_i:
[----:B------:R-:W-:Y:S01]  /*0000*/  LDC R1, c[0x0][0x37c] ;  /* 0x0000df00ff017b82 */ /* 0x000fe20000000800 */
[----:B------:R-:W0:Y:S07]  /*0010*/  S2R R11, SR_TID.X ;  /* 0x00000000000b7919 */ /* 0x000e2e0000002100 */
[----:B------:R-:W1:Y:S01]  /*0020*/  LDC.64 R6, c[0x0][0x380] ;  /* 0x0000e000ff067b82 */ /* 0x000e620000000a00 */
[----:B------:R-:W2:Y:S01]  /*0030*/  LDCU UR6, c[0x0][0x398] ;  /* 0x00007300ff0677ac */ /* 0x000ea20008000800 */
[----:B------:R-:W3:Y:S06]  /*0040*/  LDCU.64 UR4, c[0x0][0x358] ;  /* 0x00006b00ff0477ac */ /* 0x000eec0008000a00 */
[----:B------:R-:W4:Y:S08]  /*0050*/  LDC.64 R4, c[0x0][0x388] ;  /* 0x0000e200ff047b82 */ /* 0x000f300000000a00 */
[----:B------:R-:W5:Y:S01]  /*0060*/  LDC.64 R8, c[0x0][0x390] ;  /* 0x0000e400ff087b82 */ /* 0x000f620000000a00 */
[----:B0-----:R-:W-:-:S04]  /*0070*/  LOP3.LUT R0, RZ, R11, RZ, 0x33, !PT ;  /* 0x0000000bff007212 */ /* 0x001fc800078e33ff */
[----:B--2---:R-:W-:-:S05]  /*0080*/  IADD3 R3, PT, PT, R0, UR6, RZ ;  /* 0x0000000600037c10 */ /* 0x004fca000fffe0ff */
[----:B-1----:R-:W-:-:S06]  /*0090*/  IMAD.WIDE R2, R3, 0x4, R6 ;  /* 0x0000000403027825 */ /* 0x002fcc00078e0206 */
[----:B---3--:R-:W2:Y:S01]  /*00a0*/  LDG.E R3, desc[UR4][R2.64] ;  /* 0x0000000402037981 */ /* 0x008ea2000c1e1900 */
[----:B----4-:R-:W-:-:S04]  /*00b0*/  IMAD.WIDE.U32 R4, R11, 0x4, R4 ;  /* 0x000000040b047825 */ /* 0x010fc800078e0004 */
[C---:B------:R-:W-:Y:S01]  /*00c0*/  IMAD.WIDE.U32 R6, R11.reuse, 0x4, R6 ;  /* 0x000000040b067825 */ /* 0x040fe200078e0006 */
[----:B--2---:R-:W-:Y:S05]  /*00d0*/  STG.E desc[UR4][R4.64], R3 ;  /* 0x0000000304007986 */ /* 0x004fea000c101904 */
[----:B------:R-:W2:Y:S01]  /*00e0*/  LDG.E R6, desc[UR4][R6.64] ;  /* 0x0000000406067981 */ /* 0x000ea2000c1e1900 */
[----:B-----5:R-:W-:Y:S01]  /*00f0*/  IMAD.WIDE.U32 R8, R11, 0x4, R8 ;  /* 0x000000040b087825 */ /* 0x020fe200078e0008 */
[----:B--2---:R-:W-:-:S05]  /*0100*/  IADD3 R11, PT, PT, R3, R6, RZ ;  /* 0x00000006030b7210 */ /* 0x004fca0007ffe0ff */
[----:B------:R-:W-:Y:S01]  /*0110*/  STG.E desc[UR4][R8.64], R11 ;  /* 0x0000000b08007986 */ /* 0x000fe2000c101904 */
[----:B------:R-:W-:Y:S05]  /*0120*/  EXIT ;  /* 0x000000000000794d */ /* 0x000fea0003800000 */
.L_x_0:
[----:B------:R-:W-:-:S00]  /*0130*/  BRA `(.L_x_0) ;  /* 0xfffffffc00fc7947 */ /* 0x000fc0000383ffff */
[----:B------:R-:W-:-:S00]  /*0140*/  NOP ;  /* 0x0000000000007918 */ /* 0x000fc00000000000 */
        /* <DEDUP_REMOVED lines=11> */
.L_x_1:


//--------------------- .nv.shared.reserved.0     --------------------------
	.section	.nv.shared.reserved.0,"aw",@nobits
	.weak		__nv_reservedSMEM_offset_0_alias
	.size		__nv_reservedSMEM_offset_0_alias, 0, 64
	.other		__nv_reservedSMEM_offset_0_alias,@"STO_CUDA_RESERVED_SHARED STV_DEFAULT"
__nv_reservedSMEM_offset_0_alias:
	.zero		0
	.zero		64


//--------------------- .nv.constant0._Z8suma_GPUPiS_S_i --------------------------
	.section	.nv.constant0._Z8suma_GPUPiS_S_i,"a",@progbits
	.sectionflags	@""
	.align	4
.nv.constant0._Z8suma_GPUPiS_S_i:
	.zero		924


//--------------------- SYMBOLS --------------------------

	.type		.nv.reservedSmem.offset0,@object
	.size		.nv.reservedSmem.offset0,0x4
